//
// Generated by NVIDIA NVVM Compiler
//
// Compiler Build ID: CL-36424714
// Cuda compilation tools, release 13.0, V13.0.88
// Based on NVVM 20.0.0
//

.version 9.0
.target sm_100
.address_size 64

	// .globl	_Z11matrix_multPiS_S_

.visible .entry _Z11matrix_multPiS_S_(
	.param .u64 .ptr .align 1 _Z11matrix_multPiS_S__param_0,
	.param .u64 .ptr .align 1 _Z11matrix_multPiS_S__param_1,
	.param .u64 .ptr .align 1 _Z11matrix_multPiS_S__param_2
)
{
	.reg .pred 	%p<5>;
	.reg .b32 	%r<68>;
	.reg .b64 	%rd<18>;

	ld.param.u64 	%rd5, [_Z11matrix_multPiS_S__param_0];
	ld.param.u64 	%rd6, [_Z11matrix_multPiS_S__param_1];
	ld.param.u64 	%rd7, [_Z11matrix_multPiS_S__param_2];
	mov.u32 	%r10, %ctaid.y;
	mov.u32 	%r11, %ntid.y;
	mov.u32 	%r12, %tid.y;
	mad.lo.s32 	%r1, %r10, %r11, %r12;
	mov.u32 	%r13, %ctaid.x;
	mov.u32 	%r14, %ntid.x;
	mov.u32 	%r15, %tid.x;
	mad.lo.s32 	%r2, %r13, %r14, %r15;
	setp.gt.u32 	%p1, %r1, 2047;
	setp.gt.s32 	%p2, %r2, 2047;
	or.pred  	%p3, %p1, %p2;
	@%p3 bra 	$L__BB0_4;
	shl.b32 	%r3, %r1, 11;
	mul.wide.u32 	%rd8, %r3, 4;
	cvta.to.global.u64 	%rd9, %rd5;
	add.s64 	%rd10, %rd8, %rd9;
	add.s64 	%rd17, %rd10, 32;
	cvta.to.global.u64 	%rd11, %rd6;
	add.s64 	%rd2, %rd11, 65536;
	mov.b32 	%r66, 0;
	mov.u32 	%r65, %r2;
	mov.u32 	%r67, %r66;
$L__BB0_2:
	mul.wide.s32 	%rd12, %r65, 4;
	add.s64 	%rd13, %rd2, %rd12;
	ld.global.u32 	%r17, [%rd17+-32];
	ld.global.u32 	%r18, [%rd13+-65536];
	mad.lo.s32 	%r19, %r18, %r17, %r67;
	ld.global.u32 	%r20, [%rd17+-28];
	ld.global.u32 	%r21, [%rd13+-57344];
	mad.lo.s32 	%r22, %r21, %r20, %r19;
	ld.global.u32 	%r23, [%rd17+-24];
	ld.global.u32 	%r24, [%rd13+-49152];
	mad.lo.s32 	%r25, %r24, %r23, %r22;
	ld.global.u32 	%r26, [%rd17+-20];
	ld.global.u32 	%r27, [%rd13+-40960];
	mad.lo.s32 	%r28, %r27, %r26, %r25;
	ld.global.u32 	%r29, [%rd17+-16];
	ld.global.u32 	%r30, [%rd13+-32768];
	mad.lo.s32 	%r31, %r30, %r29, %r28;
	ld.global.u32 	%r32, [%rd17+-12];
	ld.global.u32 	%r33, [%rd13+-24576];
	mad.lo.s32 	%r34, %r33, %r32, %r31;
	ld.global.u32 	%r35, [%rd17+-8];
	ld.global.u32 	%r36, [%rd13+-16384];
	mad.lo.s32 	%r37, %r36, %r35, %r34;
	ld.global.u32 	%r38, [%rd17+-4];
	ld.global.u32 	%r39, [%rd13+-8192];
	mad.lo.s32 	%r40, %r39, %r38, %r37;
	ld.global.u32 	%r41, [%rd17];
	ld.global.u32 	%r42, [%rd13];
	mad.lo.s32 	%r43, %r42, %r41, %r40;
	ld.global.u32 	%r44, [%rd17+4];
	ld.global.u32 	%r45, [%rd13+8192];
	mad.lo.s32 	%r46, %r45, %r44, %r43;
	ld.global.u32 	%r47, [%rd17+8];
	ld.global.u32 	%r48, [%rd13+16384];
	mad.lo.s32 	%r49, %r48, %r47, %r46;
	ld.global.u32 	%r50, [%rd17+12];
	ld.global.u32 	%r51, [%rd13+24576];
	mad.lo.s32 	%r52, %r51, %r50, %r49;
	ld.global.u32 	%r53, [%rd17+16];
	ld.global.u32 	%r54, [%rd13+32768];
	mad.lo.s32 	%r55, %r54, %r53, %r52;
	ld.global.u32 	%r56, [%rd17+20];
	ld.global.u32 	%r57, [%rd13+40960];
	mad.lo.s32 	%r58, %r57, %r56, %r55;
	ld.global.u32 	%r59, [%rd17+24];
	ld.global.u32 	%r60, [%rd13+49152];
	mad.lo.s32 	%r61, %r60, %r59, %r58;
	ld.global.u32 	%r62, [%rd17+28];
	ld.global.u32 	%r63, [%rd13+57344];
	mad.lo.s32 	%r67, %r63, %r62, %r61;
	add.s32 	%r66, %r66, 16;
	add.s64 	%rd17, %rd17, 64;
	add.s32 	%r65, %r65, 32768;
	setp.ne.s32 	%p4, %r66, 2048;
	@%p4 bra 	$L__BB0_2;
	add.s32 	%r64, %r3, %r2;
	cvta.to.global.u64 	%rd14, %rd7;
	mul.wide.s32 	%rd15, %r64, 4;
	add.s64 	%rd16, %rd14, %rd15;
	st.global.u32 	[%rd16], %r67;
$L__BB0_4:
	ret;

}


// ===== COMPILED SASS (sm_100) =====

	.target	sm_100

	.elftype	@"ET_EXEC"


//--------------------- .note.nv.tkinfo           --------------------------
	.section	.note.nv.tkinfo,"",@"SHT_NOTE"
	.sectionflags	@"SHF_NOTE_NV_TKINFO"
	.tkinfo
        /*0018*/ 	.word	0x00000002
        /*0030*/ 	.string	""
        /*0030*/ 	.string	"ptxas"
        /*0030*/ 	.string	"Cuda compilation tools, release 13.0, V13.0.88"
        /*0030*/ 	.string	"Build cuda_13.0.r13.0/compiler.36424714_0"
        /*0030*/ 	.string	"-arch sm_100 -m 64 "



//--------------------- .note.nv.cuinfo           --------------------------
	.section	.note.nv.cuinfo,"",@"SHT_NOTE"
	.sectionflags	@"SHF_NOTE_NV_CUINFO"
        /*0018*/ 	.short	0x0002
        /*001a*/ 	.short	0x0064
        /*001c*/ 	.short	0x0082
	.zero		2


//--------------------- .nv.info                  --------------------------
	.section	.nv.info,"",@"SHT_CUDA_INFO"
	.align	4


	//----- nvinfo : EIATTR_REGCOUNT
	.align		4
        /*0000*/ 	.byte	0x04, 0x2f
        /*0002*/ 	.short	(.L_1 - .L_0)
	.align		4
.L_0:
        /*0004*/ 	.word	index@(_Z11matrix_multPiS_S_)
        /*0008*/ 	.word	0x0000001f


	//----- nvinfo : EIATTR_FRAME_SIZE
	.align		4
.L_1:
        /*000c*/ 	.byte	0x04, 0x11
        /*000e*/ 	.short	(.L_3 - .L_2)
	.align		4
.L_2:
        /*0010*/ 	.word	index@(_Z11matrix_multPiS_S_)
        /*0014*/ 	.word	0x00000000


	//----- nvinfo : EIATTR_MIN_STACK_SIZE
	.align		4
.L_3:
        /*0018*/ 	.byte	0x04, 0x12
        /*001a*/ 	.short	(.L_5 - .L_4)
	.align		4
.L_4:
        /*001c*/ 	.word	index@(_Z11matrix_multPiS_S_)
        /*0020*/ 	.word	0x00000000
.L_5:


//--------------------- .nv.compat                --------------------------
	.section	.nv.compat,"",@"SHT_CUDA_COMPAT_INFO"
	.align	4
        /*0000*/ 	.byte	0x02, 0x09, 0x00, 0x00, 0x02, 0x02, 0x01, 0x00, 0x02, 0x05, 0x05, 0x00, 0x03, 0x07, 0x01, 0x01
        /*0010*/ 	.byte	0x02, 0x03, 0x00, 0x00, 0x02, 0x06, 0x01, 0x00, 0x04, 0x0b, 0x08, 0x00, 0x09, 0x00, 0x00, 0x00
        /*0020*/ 	.byte	0x00, 0x00, 0x00, 0x00


//--------------------- .nv.info._Z11matrix_multPiS_S_ --------------------------
	.section	.nv.info._Z11matrix_multPiS_S_,"",@"SHT_CUDA_INFO"
	.sectionflags	@""
	.align	4


	//----- nvinfo : EIATTR_CUDA_API_VERSION
	.align		4
        /*0000*/ 	.byte	0x04, 0x37
        /*0002*/ 	.short	(.L_7 - .L_6)
.L_6:
        /*0004*/ 	.word	0x00000082


	//----- nvinfo : EIATTR_KPARAM_INFO
	.align		4
.L_7:
        /*0008*/ 	.byte	0x04, 0x17
        /*000a*/ 	.short	(.L_9 - .L_8)
.L_8:
        /*000c*/ 	.word	0x00000000
        /*0010*/ 	.short	0x0002
        /*0012*/ 	.short	0x0010
        /*0014*/ 	.byte	0x00, 0xf5, 0x21, 0x00


	//----- nvinfo : EIATTR_KPARAM_INFO
	.align		4
.L_9:
        /*0018*/ 	.byte	0x04, 0x17
        /*001a*/ 	.short	(.L_11 - .L_10)
.L_10:
        /*001c*/ 	.word	0x00000000
        /*0020*/ 	.short	0x0001
        /*0022*/ 	.short	0x0008
        /*0024*/ 	.byte	0x00, 0xf5, 0x21, 0x00


	//----- nvinfo : EIATTR_KPARAM_INFO
	.align		4
.L_11:
        /*0028*/ 	.byte	0x04, 0x17
        /*002a*/ 	.short	(.L_13 - .L_12)
.L_12:
        /*002c*/ 	.word	0x00000000
        /*0030*/ 	.short	0x0000
        /*0032*/ 	.short	0x0000
        /*0034*/ 	.byte	0x00, 0xf5, 0x21, 0x00


	//----- nvinfo : EIATTR_SPARSE_MMA_MASK
	.align		4
.L_13:
        /*0038*/ 	.byte	0x03, 0x50
        /*003a*/ 	.short	0x0000


	//----- nvinfo : EIATTR_MAXREG_COUNT
	.align		4
        /*003c*/ 	.byte	0x03, 0x1b
        /*003e*/ 	.short	0x00ff


	//----- nvinfo : EIATTR_MERCURY_ISA_VERSION
	.align		4
        /*0040*/ 	.byte	0x03, 0x5f
        /*0042*/ 	.short	0x0101


	//----- nvinfo : EIATTR_VRC_CTA_INIT_COUNT
	.align		4
        /*0044*/ 	.byte	0x02, 0x4a
	.zero		1
	.zero		1


	//----- nvinfo : EIATTR_EXIT_INSTR_OFFSETS
	.align		4
        /*0048*/ 	.byte	0x04, 0x1c
        /*004a*/ 	.short	(.L_15 - .L_14)


	//   ....[0]....
.L_14:
        /*004c*/ 	.word	0x000000b0


	//   ....[1]....
        /*0050*/ 	.word	0x00000550


	//----- nvinfo : EIATTR_CBANK_PARAM_SIZE
	.align		4
.L_15:
        /*0054*/ 	.byte	0x03, 0x19
        /*0056*/ 	.short	0x0018


	//----- nvinfo : EIATTR_PARAM_CBANK
	.align		4
        /*0058*/ 	.byte	0x04, 0x0a
        /*005a*/ 	.short	(.L_17 - .L_16)
	.align		4
.L_16:
        /*005c*/ 	.word	index@(.nv.constant0._Z11matrix_multPiS_S_)
        /*0060*/ 	.short	0x0380
        /*0062*/ 	.short	0x0018


	//----- nvinfo : EIATTR_SW_WAR
	.align		4
.L_17:
        /*0064*/ 	.byte	0x04, 0x36
        /*0066*/ 	.short	(.L_19 - .L_18)
.L_18:
        /*0068*/ 	.word	0x00000008
.L_19:


//--------------------- .nv.callgraph             --------------------------
	.section	.nv.callgraph,"",@"SHT_CUDA_CALLGRAPH"
	.align	4
	.sectionentsize	8
	.align		4
        /*0000*/ 	.word	0x00000000
	.align		4
        /*0004*/ 	.word	0xffffffff
	.align		4
        /*0008*/ 	.word	0x00000000
	.align		4
        /*000c*/ 	.word	0xfffffffe
	.align		4
        /*0010*/ 	.word	0x00000000
	.align		4
        /*0014*/ 	.word	0xfffffffd
	.align		4
        /*0018*/ 	.word	0x00000000
	.align		4
        /*001c*/ 	.word	0xfffffffc


//--------------------- .text._Z11matrix_multPiS_S_ --------------------------
	.section	.text._Z11matrix_multPiS_S_,"ax",@progbits
	.align	128
        .global         _Z11matrix_multPiS_S_
        .type           _Z11matrix_multPiS_S_,@function
        .size           _Z11matrix_multPiS_S_,(.L_x_2 - _Z11matrix_multPiS_S_)
        .other          _Z11matrix_multPiS_S_,@"STO_CUDA_ENTRY STV_DEFAULT"
_Z11matrix_multPiS_S_:
.text._Z11matrix_multPiS_S_:
[----:B------:R-:W-:Y:S01]  /*0000*/  LDC R1, c[0x0][0x37c] ;  /* 0x0000df00ff017b82 */ /* 0x000fe20000000800 */
[----:B------:R-:W0:Y:S07]  /*0010*/  S2R R3, SR_TID.X ;  /* 0x0000000000037919 */ /* 0x000e2e0000002100 */
[----:B------:R-:W1:Y:S01]  /*0020*/  LDC R7, c[0x0][0x364] ;  /* 0x0000d900ff077b82 */ /* 0x000e620000000800 */
[----:B------:R-:W1:Y:S07]  /*0030*/  S2R R2, SR_TID.Y ;  /* 0x0000000000027919 */ /* 0x000e6e0000002200 */
[----:B------:R-:W0:Y:S08]  /*0040*/  S2UR UR5, SR_CTAID.X ;  /* 0x00000000000579c3 */ /* 0x000e300000002500 */
[----:B------:R-:W0:Y:S08]  /*0050*/  LDC R0, c[0x0][0x360] ;  /* 0x0000d800ff007b82 */ /* 0x000e300000000800 */
[----:B------:R-:W1:Y:S01]  /*0060*/  S2UR UR4, SR_CTAID.Y ;  /* 0x00000000000479c3 */ /* 0x000e620000002600 */
[----:B0-----:R-:W-:-:S05]  /*0070*/  IMAD R0, R0, UR5, R3 ;  /* 0x0000000500007c24 */ /* 0x001fca000f8e0203 */
[----:B------:R-:W-:Y:S01]  /*0080*/  ISETP.GT.AND P0, PT, R0, 0x7ff, PT ;  /* 0x000007ff0000780c */ /* 0x000fe20003f04270 */
[----:B-1----:R-:W-:-:S05]  /*0090*/  IMAD R7, R7, UR4, R2 ;  /* 0x0000000407077c24 */ /* 0x002fca000f8e0202 */
[----:B------:R-:W-:-:S13]  /*00a0*/  ISETP.GT.U32.OR P0, PT, R7, 0x7ff, P0 ;  /* 0x000007ff0700780c */ /* 0x000fda0000704470 */
[----:B------:R-:W-:Y:S05]  /*00b0*/  @P0 EXIT ;  /* 0x000000000000094d */ /* 0x000fea0003800000 */
[----:B------:R-:W0:Y:S01]  /*00c0*/  LDC.64 R2, c[0x0][0x380] ;  /* 0x0000e000ff027b82 */ /* 0x000e220000000a00 */
[----:B------:R-:W1:Y:S01]  /*00d0*/  LDCU.64 UR6, c[0x0][0x388] ;  /* 0x00007100ff0677ac */ /* 0x000e620008000a00 */
[----:B------:R-:W-:Y:S01]  /*00e0*/  SHF.L.U32 R7, R7, 0xb, RZ ;  /* 0x0000000b07077819 */ /* 0x000fe200000006ff */
[----:B------:R-:W-:Y:S01]  /*00f0*/  HFMA2 R14, -RZ, RZ, 0, 0 ;  /* 0x00000000ff0e7431 */ /* 0x000fe200000001ff */
[----:B------:R-:W-:Y:S01]  /*0100*/  MOV R6, R0 ;  /* 0x0000000000067202 */ /* 0x000fe20000000f00 */
[----:B------:R-:W2:Y:S01]  /*0110*/  LDCU.64 UR8, c[0x0][0x358] ;  /* 0x00006b00ff0877ac */ /* 0x000ea20008000a00 */
[----:B------:R-:W-:Y:S01]  /*0120*/  UMOV UR4, URZ ;  /* 0x000000ff00047c82 */ /* 0x000fe20008000000 */
[----:B-1----:R-:W-:-:S04]  /*0130*/  UIADD3 UR5, UP0, UPT, UR6, 0x10000, URZ ;  /* 0x0001000006057890 */ /* 0x002fc8000ff1e0ff */
[----:B------:R-:W-:Y:S01]  /*0140*/  UIADD3.X UR6, UPT, UPT, URZ, UR7, URZ, UP0, !UPT ;  /* 0x00000007ff067290 */ /* 0x000fe200087fe4ff */
[----:B0-----:R-:W-:-:S03]  /*0150*/  IMAD.WIDE.U32 R2, R7, 0x4, R2 ;  /* 0x0000000407027825 */ /* 0x001fc600078e0002 */
[----:B------:R-:W-:-:S04]  /*0160*/  IADD3 R4, P0, PT, R2, 0x20, RZ ;  /* 0x0000002002047810 */ /* 0x000fc80007f1e0ff */
[----:B--2---:R-:W-:-:S09]  /*0170*/  IADD3.X R5, PT, PT, RZ, R3, RZ, P0, !PT ;  /* 0x00000003ff057210 */ /* 0x004fd200007fe4ff */
.L_x_0:
[----:B------:R-:W-:Y:S01]  /*0180*/  MOV R2, UR5 ;  /* 0x0000000500027c02 */ /* 0x000fe20008000f00 */
[----:B------:R-:W2:Y:S01]  /*0190*/  LDG.E R15, desc[UR8][R4.64+-0x20] ;  /* 0xffffe008040f7981 */ /* 0x000ea2000c1e1900 */
[----:B------:R-:W-:-:S03]  /*01a0*/  MOV R3, UR6 ;  /* 0x0000000600037c02 */ /* 0x000fc60008000f00 */
[----:B------:R-:W3:Y:S01]  /*01b0*/  LDG.E R24, desc[UR8][R4.64+-0x1c] ;  /* 0xffffe40804187981 */ /* 0x000ee2000c1e1900 */
[----:B------:R-:W-:-:S03]  /*01c0*/  IMAD.WIDE R2, R6, 0x4, R2 ;  /* 0x0000000406027825 */ /* 0x000fc600078e0202 */
[----:B------:R-:W4:Y:S04]  /*01d0*/  LDG.E R19, desc[UR8][R4.64+-0x18] ;  /* 0xffffe80804137981 */ /* 0x000f28000c1e1900 */
[----:B------:R-:W2:Y:S04]  /*01e0*/  LDG.E R16, desc[UR8][R2.64+-0x10000] ;  /* 0xff00000802107981 */ /* 0x000ea8000c1e1900 */
[----:B------:R-:W3:Y:S04]  /*01f0*/  LDG.E R25, desc[UR8][R2.64+-0xe000] ;  /* 0xff20000802197981 */ /* 0x000ee8000c1e1900 */
[----:B------:R-:W4:Y:S04]  /*0200*/  LDG.E R18, desc[UR8][R2.64+-0xc000] ;  /* 0xff40000802127981 */ /* 0x000f28000c1e1900 */
[----:B------:R-:W5:Y:S04]  /*0210*/  LDG.E R20, desc[UR8][R4.64+-0x14] ;  /* 0xffffec0804147981 */ /* 0x000f68000c1e1900 */
        /* <DEDUP_REMOVED lines=11> */
[----:B------:R-:W5:Y:S01]  /*02d0*/  LDG.E R26, desc[UR8][R4.64+0x1c] ;  /* 0x00001c08041a7981 */ /* 0x000f62000c1e1900 */
[----:B--2---:R-:W-:-:S03]  /*02e0*/  IMAD R15, R15, R16, R14 ;  /* 0x000000100f0f7224 */ /* 0x004fc600078e020e */
[----:B------:R-:W2:Y:S01]  /*02f0*/  LDG.E R16, desc[UR8][R4.64] ;  /* 0x0000000804107981 */ /* 0x000ea2000c1e1900 */
[----:B---3--:R-:W-:-:S03]  /*0300*/  IMAD R24, R24, R25, R15 ;  /* 0x0000001918187224 */ /* 0x008fc600078e020f */
[----:B------:R-:W3:Y:S01]  /*0310*/  LDG.E R14, desc[UR8][R4.64+0x4] ;  /* 0x00000408040e7981 */ /* 0x000ee2000c1e1900 */
[----:B----4-:R-:W-:-:S03]  /*0320*/  IMAD R24, R19, R18, R24 ;  /* 0x0000001213187224 */ /* 0x010fc600078e0218 */
[----:B------:R-:W3:Y:S04]  /*0330*/  LDG.E R15, desc[UR8][R2.64+0x2000] ;  /* 0x00200008020f7981 */ /* 0x000ee8000c1e1900 */
[----:B------:R-:W4:Y:S01]  /*0340*/  LDG.E R18, desc[UR8][R4.64+0x8] ;  /* 0x0000080804127981 */ /* 0x000f22000c1e1900 */
[----:B-----5:R-:W-:-:S03]  /*0350*/  IMAD R24, R20, R21, R24 ;  /* 0x0000001514187224 */ /* 0x020fc600078e0218 */
[----:B------:R-:W4:Y:S04]  /*0360*/  LDG.E R19, desc[UR8][R2.64+0x4000] ;  /* 0x0040000802137981 */ /* 0x000f28000c1e1900 */
[----:B------:R-:W5:Y:S01]  /*0370*/  LDG.E R20, desc[UR8][R4.64+0xc] ;  /* 0x00000c0804147981 */ /* 0x000f62000c1e1900 */
[----:B------:R-:W-:-:S03]  /*0380*/  IMAD R24, R22, R23, R24 ;  /* 0x0000001716187224 */ /* 0x000fc600078e0218 */
[----:B------:R-:W5:Y:S04]  /*0390*/  LDG.E R21, desc[UR8][R2.64+0x6000] ;  /* 0x0060000802157981 */ /* 0x000f68000c1e1900 */
[----:B------:R-:W5:Y:S04]  /*03a0*/  LDG.E R22, desc[UR8][R4.64+0x10] ;  /* 0x0000100804167981 */ /* 0x000f68000c1e1900 */
[----:B------:R-:W5:Y:S01]  /*03b0*/  LDG.E R23, desc[UR8][R2.64+0x8000] ;  /* 0x0080000802177981 */ /* 0x000f62000c1e1900 */
[----:B------:R-:W-:-:S03]  /*03c0*/  IMAD R28, R12, R13, R24 ;  /* 0x0000000d0c1c7224 */ /* 0x000fc600078e0218 */
[----:B------:R-:W5:Y:S04]  /*03d0*/  LDG.E R24, desc[UR8][R4.64+0x14] ;  /* 0x0000140804187981 */ /* 0x000f68000c1e1900 */
[----:B------:R-:W5:Y:S04]  /*03e0*/  LDG.E R25, desc[UR8][R2.64+0xa000] ;  /* 0x00a0000802197981 */ /* 0x000f68000c1e1900 */
[----:B------:R0:W5:Y:S04]  /*03f0*/  LDG.E R13, desc[UR8][R4.64+0x18] ;  /* 0x00001808040d7981 */ /* 0x000168000c1e1900 */
[----:B------:R-:W5:Y:S01]  /*0400*/  LDG.E R12, desc[UR8][R2.64+0xc000] ;  /* 0x00c00008020c7981 */ /* 0x000f62000c1e1900 */
[----:B------:R-:W-:-:S04]  /*0410*/  IMAD R8, R9, R8, R28 ;  /* 0x0000000809087224 */ /* 0x000fc800078e021c */
[----:B------:R-:W-:Y:S01]  /*0420*/  IMAD R8, R10, R11, R8 ;  /* 0x0000000b0a087224 */ /* 0x000fe200078e0208 */
[----:B------:R-:W-:-:S04]  /*0430*/  UIADD3 UR4, UPT, UPT, UR4, 0x10, URZ ;  /* 0x0000001004047890 */ /* 0x000fc8000fffe0ff */
[----:B------:R-:W-:Y:S01]  /*0440*/  UISETP.NE.AND UP0, UPT, UR4, 0x800, UPT ;  /* 0x000008000400788c */ /* 0x000fe2000bf05270 */
[----:B0-----:R-:W-:Y:S02]  /*0450*/  IADD3 R4, P0, PT, R4, 0x40, RZ ;  /* 0x0000004004047810 */ /* 0x001fe40007f1e0ff */
[----:B------:R-:W-:Y:S02]  /*0460*/  IADD3 R6, PT, PT, R6, 0x8000, RZ ;  /* 0x0000800006067810 */ /* 0x000fe40007ffe0ff */
[----:B------:R-:W-:Y:S01]  /*0470*/  IADD3.X R5, PT, PT, RZ, R5, RZ, P0, !PT ;  /* 0x00000005ff057210 */ /* 0x000fe200007fe4ff */
[----:B--2---:R-:W-:-:S04]  /*0480*/  IMAD R8, R16, R17, R8 ;  /* 0x0000001110087224 */ /* 0x004fc800078e0208 */
[----:B---3--:R-:W-:-:S04]  /*0490*/  IMAD R8, R14, R15, R8 ;  /* 0x0000000f0e087224 */ /* 0x008fc800078e0208 */
[----:B----4-:R-:W-:-:S04]  /*04a0*/  IMAD R8, R18, R19, R8 ;  /* 0x0000001312087224 */ /* 0x010fc800078e0208 */
[----:B-----5:R-:W-:-:S04]  /*04b0*/  IMAD R8, R20, R21, R8 ;  /* 0x0000001514087224 */ /* 0x020fc800078e0208 */
[----:B------:R-:W-:-:S04]  /*04c0*/  IMAD R8, R22, R23, R8 ;  /* 0x0000001716087224 */ /* 0x000fc800078e0208 */
[----:B------:R-:W-:-:S04]  /*04d0*/  IMAD R8, R24, R25, R8 ;  /* 0x0000001918087224 */ /* 0x000fc800078e0208 */
[----:B------:R-:W-:-:S04]  /*04e0*/  IMAD R8, R13, R12, R8 ;  /* 0x0000000c0d087224 */ /* 0x000fc800078e0208 */
[----:B------:R-:W-:Y:S01]  /*04f0*/  IMAD R14, R26, R27, R8 ;  /* 0x0000001b1a0e7224 */ /* 0x000fe200078e0208 */
[----:B------:R-:W-:Y:S06]  /*0500*/  BRA.U UP0, `(.L_x_0) ;  /* 0xfffffffd001c7547 */ /* 0x000fec000b83ffff */
[----:B------:R-:W0:Y:S01]  /*0510*/  LDC.64 R2, c[0x0][0x390] ;  /* 0x0000e400ff027b82 */ /* 0x000e220000000a00 */
[----:B------:R-:W-:-:S05]  /*0520*/  IADD3 R7, PT, PT, R0, R7, RZ ;  /* 0x0000000700077210 */ /* 0x000fca0007ffe0ff */
[----:B0-----:R-:W-:-:S05]  /*0530*/  IMAD.WIDE R2, R7, 0x4, R2 ;  /* 0x0000000407027825 */ /* 0x001fca00078e0202 */
[----:B------:R-:W-:Y:S01]  /*0540*/  STG.E desc[UR8][R2.64], R14 ;  /* 0x0000000e02007986 */ /* 0x000fe2000c101908 */
[----:B------:R-:W-:Y:S05]  /*0550*/  EXIT ;  /* 0x000000000000794d */ /* 0x000fea0003800000 */
.L_x_1:
[----:B------:R-:W-:-:S00]  /*0560*/  BRA `(.L_x_1) ;  /* 0xfffffffc00fc7947 */ /* 0x000fc0000383ffff */
[----:B------:R-:W-:-:S00]  /*0570*/  NOP ;  /* 0x0000000000007918 */ /* 0x000fc00000000000 */
        /* <DEDUP_REMOVED lines=8> */
.L_x_2:


//--------------------- .nv.shared.reserved.0     --------------------------
	.section	.nv.shared.reserved.0,"aw",@nobits
	.weak		__nv_reservedSMEM_offset_0_alias
	.size		__nv_reservedSMEM_offset_0_alias, 0, 64
	.other		__nv_reservedSMEM_offset_0_alias,@"STO_CUDA_RESERVED_SHARED STV_DEFAULT"
__nv_reservedSMEM_offset_0_alias:
	.zero		0
	.zero		64


//--------------------- .nv.constant0._Z11matrix_multPiS_S_ --------------------------
	.section	.nv.constant0._Z11matrix_multPiS_S_,"a",@progbits
	.sectionflags	@""
	.align	4
.nv.constant0._Z11matrix_multPiS_S_:
	.zero		920


//--------------------- SYMBOLS --------------------------

	.type		.nv.reservedSmem.offset0,@object
	.size		.nv.reservedSmem.offset0,0x4
